//
// Generated by NVIDIA NVVM Compiler
//
// Compiler Build ID: CL-36424714
// Cuda compilation tools, release 13.0, V13.0.88
// Based on NVVM 20.0.0
//

.version 9.0
.target sm_100
.address_size 64

	// .globl	_Z17NormmixpdfSlowGPUPdPKdS1_S1_S1_ddd

.visible .entry _Z17NormmixpdfSlowGPUPdPKdS1_S1_S1_ddd(
	.param .u64 .ptr .align 1 _Z17NormmixpdfSlowGPUPdPKdS1_S1_S1_ddd_param_0,
	.param .u64 .ptr .align 1 _Z17NormmixpdfSlowGPUPdPKdS1_S1_S1_ddd_param_1,
	.param .u64 .ptr .align 1 _Z17NormmixpdfSlowGPUPdPKdS1_S1_S1_ddd_param_2,
	.param .u64 .ptr .align 1 _Z17NormmixpdfSlowGPUPdPKdS1_S1_S1_ddd_param_3,
	.param .u64 .ptr .align 1 _Z17NormmixpdfSlowGPUPdPKdS1_S1_S1_ddd_param_4,
	.param .f64 _Z17NormmixpdfSlowGPUPdPKdS1_S1_S1_ddd_param_5,
	.param .f64 _Z17NormmixpdfSlowGPUPdPKdS1_S1_S1_ddd_param_6,
	.param .f64 _Z17NormmixpdfSlowGPUPdPKdS1_S1_S1_ddd_param_7
)
{
	.reg .pred 	%p<6>;
	.reg .b32 	%r<22>;
	.reg .b32 	%f<3>;
	.reg .b64 	%rd<19>;
	.reg .b64 	%fd<44>;

	ld.param.u64 	%rd6, [_Z17NormmixpdfSlowGPUPdPKdS1_S1_S1_ddd_param_0];
	ld.param.u64 	%rd7, [_Z17NormmixpdfSlowGPUPdPKdS1_S1_S1_ddd_param_1];
	ld.param.u64 	%rd8, [_Z17NormmixpdfSlowGPUPdPKdS1_S1_S1_ddd_param_2];
	ld.param.u64 	%rd9, [_Z17NormmixpdfSlowGPUPdPKdS1_S1_S1_ddd_param_3];
	ld.param.u64 	%rd10, [_Z17NormmixpdfSlowGPUPdPKdS1_S1_S1_ddd_param_4];
	ld.param.f64 	%fd7, [_Z17NormmixpdfSlowGPUPdPKdS1_S1_S1_ddd_param_5];
	ld.param.f64 	%fd8, [_Z17NormmixpdfSlowGPUPdPKdS1_S1_S1_ddd_param_6];
	ld.param.f64 	%fd9, [_Z17NormmixpdfSlowGPUPdPKdS1_S1_S1_ddd_param_7];
	mov.u32 	%r1, %tid.x;
	mov.u32 	%r8, %ctaid.y;
	mad.lo.s32 	%r21, %r1, 1000, %r8;
	cvt.rn.f64.u32 	%fd10, %r21;
	setp.leu.f64 	%p1, %fd9, %fd10;
	@%p1 bra 	$L__BB0_6;
	cvta.to.global.u64 	%rd11, %rd8;
	cvta.to.global.u64 	%rd12, %rd9;
	cvta.to.global.u64 	%rd13, %rd7;
	mul.wide.u32 	%rd14, %r1, 8;
	add.s64 	%rd1, %rd11, %rd14;
	add.s64 	%rd2, %rd12, %rd14;
	add.s64 	%rd3, %rd13, %rd14;
	cvta.to.global.u64 	%rd4, %rd10;
	cvta.to.global.u64 	%rd5, %rd6;
$L__BB0_2:
	mul.wide.u32 	%rd15, %r21, 8;
	add.s64 	%rd16, %rd4, %rd15;
	ld.global.f64 	%fd11, [%rd16];
	ld.global.f64 	%fd12, [%rd1];
	sub.f64 	%fd13, %fd11, %fd12;
	ld.global.f64 	%fd14, [%rd2];
	ld.global.f64 	%fd15, [%rd3];
	sqrt.rn.f64 	%fd16, %fd15;
	mul.f64 	%fd17, %fd8, %fd16;
	rcp.rn.f64 	%fd18, %fd17;
	mul.f64 	%fd1, %fd14, %fd18;
	mul.f64 	%fd19, %fd13, 0dBFE0000000000000;
	mul.f64 	%fd20, %fd13, %fd19;
	add.f64 	%fd21, %fd7, %fd15;
	div.rn.f64 	%fd2, %fd20, %fd21;
	fma.rn.f64 	%fd22, %fd2, 0d3FF71547652B82FE, 0d4338000000000000;
	{
	.reg .b32 %temp; 
	mov.b64 	{%r4, %temp}, %fd22;
	}
	mov.f64 	%fd23, 0dC338000000000000;
	add.rn.f64 	%fd24, %fd22, %fd23;
	fma.rn.f64 	%fd25, %fd24, 0dBFE62E42FEFA39EF, %fd2;
	fma.rn.f64 	%fd26, %fd24, 0dBC7ABC9E3B39803F, %fd25;
	fma.rn.f64 	%fd27, %fd26, 0d3E5ADE1569CE2BDF, 0d3E928AF3FCA213EA;
	fma.rn.f64 	%fd28, %fd27, %fd26, 0d3EC71DEE62401315;
	fma.rn.f64 	%fd29, %fd28, %fd26, 0d3EFA01997C89EB71;
	fma.rn.f64 	%fd30, %fd29, %fd26, 0d3F2A01A014761F65;
	fma.rn.f64 	%fd31, %fd30, %fd26, 0d3F56C16C1852B7AF;
	fma.rn.f64 	%fd32, %fd31, %fd26, 0d3F81111111122322;
	fma.rn.f64 	%fd33, %fd32, %fd26, 0d3FA55555555502A1;
	fma.rn.f64 	%fd34, %fd33, %fd26, 0d3FC5555555555511;
	fma.rn.f64 	%fd35, %fd34, %fd26, 0d3FE000000000000B;
	fma.rn.f64 	%fd36, %fd35, %fd26, 0d3FF0000000000000;
	fma.rn.f64 	%fd37, %fd36, %fd26, 0d3FF0000000000000;
	{
	.reg .b32 %temp; 
	mov.b64 	{%r5, %temp}, %fd37;
	}
	{
	.reg .b32 %temp; 
	mov.b64 	{%temp, %r6}, %fd37;
	}
	shl.b32 	%r9, %r4, 20;
	add.s32 	%r10, %r9, %r6;
	mov.b64 	%fd43, {%r5, %r10};
	{
	.reg .b32 %temp; 
	mov.b64 	{%temp, %r11}, %fd2;
	}
	mov.b32 	%f2, %r11;
	abs.f32 	%f1, %f2;
	setp.lt.f32 	%p2, %f1, 0f4086232B;
	@%p2 bra 	$L__BB0_5;
	setp.lt.f64 	%p3, %fd2, 0d0000000000000000;
	add.f64 	%fd38, %fd2, 0d7FF0000000000000;
	selp.f64 	%fd43, 0d0000000000000000, %fd38, %p3;
	setp.geu.f32 	%p4, %f1, 0f40874800;
	@%p4 bra 	$L__BB0_5;
	shr.u32 	%r12, %r4, 31;
	add.s32 	%r13, %r4, %r12;
	shr.s32 	%r14, %r13, 1;
	shl.b32 	%r15, %r14, 20;
	add.s32 	%r16, %r6, %r15;
	mov.b64 	%fd39, {%r5, %r16};
	sub.s32 	%r17, %r4, %r14;
	shl.b32 	%r18, %r17, 20;
	add.s32 	%r19, %r18, 1072693248;
	mov.b32 	%r20, 0;
	mov.b64 	%fd40, {%r20, %r19};
	mul.f64 	%fd43, %fd40, %fd39;
$L__BB0_5:
	mul.f64 	%fd41, %fd1, %fd43;
	add.s64 	%rd18, %rd5, %rd15;
	st.global.f64 	[%rd18], %fd41;
	add.s32 	%r21, %r21, 1000;
	cvt.rn.f64.u32 	%fd42, %r21;
	setp.gt.f64 	%p5, %fd9, %fd42;
	@%p5 bra 	$L__BB0_2;
$L__BB0_6:
	ret;

}


// ===== COMPILED SASS (sm_100) =====

	.target	sm_100

	.elftype	@"ET_EXEC"


//--------------------- .note.nv.tkinfo           --------------------------
	.section	.note.nv.tkinfo,"",@"SHT_NOTE"
	.sectionflags	@"SHF_NOTE_NV_TKINFO"
	.tkinfo
        /*0018*/ 	.word	0x00000002
        /*0030*/ 	.string	""
        /*0030*/ 	.string	"ptxas"
        /*0030*/ 	.string	"Cuda compilation tools, release 13.0, V13.0.88"
        /*0030*/ 	.string	"Build cuda_13.0.r13.0/compiler.36424714_0"
        /*0030*/ 	.string	"-arch sm_100 -m 64 "



//--------------------- .note.nv.cuinfo           --------------------------
	.section	.note.nv.cuinfo,"",@"SHT_NOTE"
	.sectionflags	@"SHF_NOTE_NV_CUINFO"
        /*0018*/ 	.short	0x0002
        /*001a*/ 	.short	0x0064
        /*001c*/ 	.short	0x0082
	.zero		2


//--------------------- .nv.info                  --------------------------
	.section	.nv.info,"",@"SHT_CUDA_INFO"
	.align	4


	//----- nvinfo : EIATTR_REGCOUNT
	.align		4
        /*0000*/ 	.byte	0x04, 0x2f
        /*0002*/ 	.short	(.L_1 - .L_0)
	.align		4
.L_0:
        /*0004*/ 	.word	index@(_Z17NormmixpdfSlowGPUPdPKdS1_S1_S1_ddd)
        /*0008*/ 	.word	0x00000020


	//----- nvinfo : EIATTR_FRAME_SIZE
	.align		4
.L_1:
        /*000c*/ 	.byte	0x04, 0x11
        /*000e*/ 	.short	(.L_3 - .L_2)
	.align		4
.L_2:
        /*0010*/ 	.word	index@($__internal_2_$__cuda_sm20_dsqrt_rn_f64_mediumpath_v1)
        /*0014*/ 	.word	0x00000000


	//----- nvinfo : EIATTR_FRAME_SIZE
	.align		4
.L_3:
        /*0018*/ 	.byte	0x04, 0x11
        /*001a*/ 	.short	(.L_5 - .L_4)
	.align		4
.L_4:
        /*001c*/ 	.word	index@($__internal_1_$__cuda_sm20_div_rn_f64_full)
        /*0020*/ 	.word	0x00000000


	//----- nvinfo : EIATTR_FRAME_SIZE
	.align		4
.L_5:
        /*0024*/ 	.byte	0x04, 0x11
        /*0026*/ 	.short	(.L_7 - .L_6)
	.align		4
.L_6:
        /*0028*/ 	.word	index@($__internal_0_$__cuda_sm20_dblrcp_rn_slowpath_v3)
        /*002c*/ 	.word	0x00000000


	//----- nvinfo : EIATTR_FRAME_SIZE
	.align		4
.L_7:
        /*0030*/ 	.byte	0x04, 0x11
        /*0032*/ 	.short	(.L_9 - .L_8)
	.align		4
.L_8:
        /*0034*/ 	.word	index@(_Z17NormmixpdfSlowGPUPdPKdS1_S1_S1_ddd)
        /*0038*/ 	.word	0x00000000


	//----- nvinfo : EIATTR_MIN_STACK_SIZE
	.align		4
.L_9:
        /*003c*/ 	.byte	0x04, 0x12
        /*003e*/ 	.short	(.L_11 - .L_10)
	.align		4
.L_10:
        /*0040*/ 	.word	index@(_Z17NormmixpdfSlowGPUPdPKdS1_S1_S1_ddd)
        /*0044*/ 	.word	0x00000000
.L_11:


//--------------------- .nv.compat                --------------------------
	.section	.nv.compat,"",@"SHT_CUDA_COMPAT_INFO"
	.align	4
        /*0000*/ 	.byte	0x02, 0x09, 0x00, 0x00, 0x02, 0x02, 0x01, 0x00, 0x02, 0x05, 0x05, 0x00, 0x03, 0x07, 0x01, 0x01
        /*0010*/ 	.byte	0x02, 0x03, 0x00, 0x00, 0x02, 0x06, 0x01, 0x00, 0x04, 0x0b, 0x08, 0x00, 0x01, 0x00, 0x00, 0x00
        /*0020*/ 	.byte	0x00, 0x00, 0x00, 0x00


//--------------------- .nv.info._Z17NormmixpdfSlowGPUPdPKdS1_S1_S1_ddd --------------------------
	.section	.nv.info._Z17NormmixpdfSlowGPUPdPKdS1_S1_S1_ddd,"",@"SHT_CUDA_INFO"
	.sectionflags	@""
	.align	4


	//----- nvinfo : EIATTR_CUDA_API_VERSION
	.align		4
        /*0000*/ 	.byte	0x04, 0x37
        /*0002*/ 	.short	(.L_13 - .L_12)
.L_12:
        /*0004*/ 	.word	0x00000082


	//----- nvinfo : EIATTR_KPARAM_INFO
	.align		4
.L_13:
        /*0008*/ 	.byte	0x04, 0x17
        /*000a*/ 	.short	(.L_15 - .L_14)
.L_14:
        /*000c*/ 	.word	0x00000000
        /*0010*/ 	.short	0x0007
        /*0012*/ 	.short	0x0038
        /*0014*/ 	.byte	0x00, 0xf0, 0x21, 0x00


	//----- nvinfo : EIATTR_KPARAM_INFO
	.align		4
.L_15:
        /*0018*/ 	.byte	0x04, 0x17
        /*001a*/ 	.short	(.L_17 - .L_16)
.L_16:
        /*001c*/ 	.word	0x00000000
        /*0020*/ 	.short	0x0006
        /*0022*/ 	.short	0x0030
        /*0024*/ 	.byte	0x00, 0xf0, 0x21, 0x00


	//----- nvinfo : EIATTR_KPARAM_INFO
	.align		4
.L_17:
        /*0028*/ 	.byte	0x04, 0x17
        /*002a*/ 	.short	(.L_19 - .L_18)
.L_18:
        /*002c*/ 	.word	0x00000000
        /*0030*/ 	.short	0x0005
        /*0032*/ 	.short	0x0028
        /*0034*/ 	.byte	0x00, 0xf0, 0x21, 0x00


	//----- nvinfo : EIATTR_KPARAM_INFO
	.align		4
.L_19:
        /*0038*/ 	.byte	0x04, 0x17
        /*003a*/ 	.short	(.L_21 - .L_20)
.L_20:
        /*003c*/ 	.word	0x00000000
        /*0040*/ 	.short	0x0004
        /*0042*/ 	.short	0x0020
        /*0044*/ 	.byte	0x00, 0xf5, 0x21, 0x00


	//----- nvinfo : EIATTR_KPARAM_INFO
	.align		4
.L_21:
        /*0048*/ 	.byte	0x04, 0x17
        /*004a*/ 	.short	(.L_23 - .L_22)
.L_22:
        /*004c*/ 	.word	0x00000000
        /*0050*/ 	.short	0x0003
        /*0052*/ 	.short	0x0018
        /*0054*/ 	.byte	0x00, 0xf5, 0x21, 0x00


	//----- nvinfo : EIATTR_KPARAM_INFO
	.align		4
.L_23:
        /*0058*/ 	.byte	0x04, 0x17
        /*005a*/ 	.short	(.L_25 - .L_24)
.L_24:
        /*005c*/ 	.word	0x00000000
        /*0060*/ 	.short	0x0002
        /*0062*/ 	.short	0x0010
        /*0064*/ 	.byte	0x00, 0xf5, 0x21, 0x00


	//----- nvinfo : EIATTR_KPARAM_INFO
	.align		4
.L_25:
        /*0068*/ 	.byte	0x04, 0x17
        /*006a*/ 	.short	(.L_27 - .L_26)
.L_26:
        /*006c*/ 	.word	0x00000000
        /*0070*/ 	.short	0x0001
        /*0072*/ 	.short	0x0008
        /*0074*/ 	.byte	0x00, 0xf5, 0x21, 0x00


	//----- nvinfo : EIATTR_KPARAM_INFO
	.align		4
.L_27:
        /*0078*/ 	.byte	0x04, 0x17
        /*007a*/ 	.short	(.L_29 - .L_28)
.L_28:
        /*007c*/ 	.word	0x00000000
        /*0080*/ 	.short	0x0000
        /*0082*/ 	.short	0x0000
        /*0084*/ 	.byte	0x00, 0xf5, 0x21, 0x00


	//----- nvinfo : EIATTR_SPARSE_MMA_MASK
	.align		4
.L_29:
        /*0088*/ 	.byte	0x03, 0x50
        /*008a*/ 	.short	0x0000


	//----- nvinfo : EIATTR_MAXREG_COUNT
	.align		4
        /*008c*/ 	.byte	0x03, 0x1b
        /*008e*/ 	.short	0x00ff


	//----- nvinfo : EIATTR_MERCURY_ISA_VERSION
	.align		4
        /*0090*/ 	.byte	0x03, 0x5f
        /*0092*/ 	.short	0x0101


	//----- nvinfo : EIATTR_VRC_CTA_INIT_COUNT
	.align		4
        /*0094*/ 	.byte	0x02, 0x4a
	.zero		1
	.zero		1


	//----- nvinfo : EIATTR_EXIT_INSTR_OFFSETS
	.align		4
        /*0098*/ 	.byte	0x04, 0x1c
        /*009a*/ 	.short	(.L_31 - .L_30)


	//   ....[0]....
.L_30:
        /*009c*/ 	.word	0x00000070


	//   ....[1]....
        /*00a0*/ 	.word	0x000009a0


	//----- nvinfo : EIATTR_CRS_STACK_SIZE
	.align		4
.L_31:
        /*00a4*/ 	.byte	0x04, 0x1e
        /*00a6*/ 	.short	(.L_33 - .L_32)
.L_32:
        /*00a8*/ 	.word	0x00000000


	//----- nvinfo : EIATTR_CBANK_PARAM_SIZE
	.align		4
.L_33:
        /*00ac*/ 	.byte	0x03, 0x19
        /*00ae*/ 	.short	0x0040


	//----- nvinfo : EIATTR_PARAM_CBANK
	.align		4
        /*00b0*/ 	.byte	0x04, 0x0a
        /*00b2*/ 	.short	(.L_35 - .L_34)
	.align		4
.L_34:
        /*00b4*/ 	.word	index@(.nv.constant0._Z17NormmixpdfSlowGPUPdPKdS1_S1_S1_ddd)
        /*00b8*/ 	.short	0x0380
        /*00ba*/ 	.short	0x0040


	//----- nvinfo : EIATTR_SW_WAR
	.align		4
.L_35:
        /*00bc*/ 	.byte	0x04, 0x36
        /*00be*/ 	.short	(.L_37 - .L_36)
.L_36:
        /*00c0*/ 	.word	0x00000008
.L_37:


//--------------------- .nv.callgraph             --------------------------
	.section	.nv.callgraph,"",@"SHT_CUDA_CALLGRAPH"
	.align	4
	.sectionentsize	8
	.align		4
        /*0000*/ 	.word	0x00000000
	.align		4
        /*0004*/ 	.word	0xffffffff
	.align		4
        /*0008*/ 	.word	0x00000000
	.align		4
        /*000c*/ 	.word	0xfffffffe
	.align		4
        /*0010*/ 	.word	0x00000000
	.align		4
        /*0014*/ 	.word	0xfffffffd
	.align		4
        /*0018*/ 	.word	0x00000000
	.align		4
        /*001c*/ 	.word	0xfffffffc


//--------------------- .text._Z17NormmixpdfSlowGPUPdPKdS1_S1_S1_ddd --------------------------
	.section	.text._Z17NormmixpdfSlowGPUPdPKdS1_S1_S1_ddd,"ax",@progbits
	.align	128
        .global         _Z17NormmixpdfSlowGPUPdPKdS1_S1_S1_ddd
        .type           _Z17NormmixpdfSlowGPUPdPKdS1_S1_S1_ddd,@function
        .size           _Z17NormmixpdfSlowGPUPdPKdS1_S1_S1_ddd,(.L_x_25 - _Z17NormmixpdfSlowGPUPdPKdS1_S1_S1_ddd)
        .other          _Z17NormmixpdfSlowGPUPdPKdS1_S1_S1_ddd,@"STO_CUDA_ENTRY STV_DEFAULT"
_Z17NormmixpdfSlowGPUPdPKdS1_S1_S1_ddd:
.text._Z17NormmixpdfSlowGPUPdPKdS1_S1_S1_ddd:
[----:B------:R-:W-:Y:S01]  /*0000*/  LDC R1, c[0x0][0x37c] ;  /* 0x0000df00ff017b82 */ /* 0x000fe20000000800 */
[----:B------:R-:W0:Y:S01]  /*0010*/  S2R R3, SR_TID.X ;  /* 0x0000000000037919 */ /* 0x000e220000002100 */
[----:B------:R-:W1:Y:S01]  /*0020*/  LDCU.64 UR4, c[0x0][0x3b8] ;  /* 0x00007700ff0477ac */ /* 0x000e620008000a00 */
[----:B------:R-:W0:Y:S02]  /*0030*/  S2R R2, SR_CTAID.Y ;  /* 0x0000000000027919 */ /* 0x000e240000002600 */
[----:B0-----:R-:W-:-:S04]  /*0040*/  IMAD R2, R3, 0x3e8, R2 ;  /* 0x000003e803027824 */ /* 0x001fc800078e0202 */
[----:B------:R-:W1:Y:S02]  /*0050*/  I2F.F64.U32 R4, R2 ;  /* 0x0000000200047312 */ /* 0x000e640000201800 */
[----:B-1----:R-:W-:-:S14]  /*0060*/  DSETP.GEU.AND P0, PT, R4, UR4, PT ;  /* 0x0000000404007e2a */ /* 0x002fdc000bf0e000 */
[----:B------:R-:W-:Y:S05]  /*0070*/  @P0 EXIT ;  /* 0x000000000000094d */ /* 0x000fea0003800000 */
[----:B------:R-:W0:Y:S01]  /*0080*/  LDC.64 R16, c[0x0][0x390] ;  /* 0x0000e400ff107b82 */ /* 0x000e220000000a00 */
[----:B------:R-:W1:Y:S01]  /*0090*/  LDCU.64 UR4, c[0x0][0x358] ;  /* 0x00006b00ff0477ac */ /* 0x000e620008000a00 */
[----:B------:R-:W2:Y:S06]  /*00a0*/  LDCU.64 UR12, c[0x0][0x3b8] ;  /* 0x00007700ff0c77ac */ /* 0x000eac0008000a00 */
[----:B------:R-:W3:Y:S01]  /*00b0*/  LDC.64 R14, c[0x0][0x398] ;  /* 0x0000e600ff0e7b82 */ /* 0x000ee20000000a00 */
[----:B------:R-:W4:Y:S01]  /*00c0*/  LDCU.64 UR6, c[0x0][0x3b0] ;  /* 0x00007600ff0677ac */ /* 0x000f220008000a00 */
[----:B------:R-:W0:Y:S06]  /*00d0*/  LDCU.64 UR8, c[0x0][0x3a8] ;  /* 0x00007500ff0877ac */ /* 0x000e2c0008000a00 */
[----:B------:R-:W5:Y:S01]  /*00e0*/  LDC.64 R12, c[0x0][0x388] ;  /* 0x0000e200ff0c7b82 */ /* 0x000f620000000a00 */
[----:B0-----:R-:W-:-:S04]  /*00f0*/  IMAD.WIDE.U32 R16, R3, 0x8, R16 ;  /* 0x0000000803107825 */ /* 0x001fc800078e0010 */
[----:B---3--:R-:W-:-:S04]  /*0100*/  IMAD.WIDE.U32 R14, R3, 0x8, R14 ;  /* 0x00000008030e7825 */ /* 0x008fc800078e000e */
[----:B-12-45:R-:W-:-:S07]  /*0110*/  IMAD.WIDE.U32 R12, R3, 0x8, R12 ;  /* 0x00000008030c7825 */ /* 0x036fce00078e000c */
.L_x_8:
[----:B------:R-:W2:Y:S01]  /*0120*/  LDG.E.64 R24, desc[UR4][R12.64] ;  /* 0x000000040c187981 */ /* 0x000ea2000c1e1b00 */
[----:B0-----:R-:W0:Y:S03]  /*0130*/  LDC.64 R26, c[0x0][0x3a0] ;  /* 0x0000e800ff1a7b82 */ /* 0x001e260000000a00 */
[----:B------:R-:W3:Y:S04]  /*0140*/  LDG.E.64 R4, desc[UR4][R16.64] ;  /* 0x0000000410047981 */ /* 0x000ee8000c1e1b00 */
[----:B------:R1:W5:Y:S01]  /*0150*/  LDG.E.64 R10, desc[UR4][R14.64] ;  /* 0x000000040e0a7981 */ /* 0x000362000c1e1b00 */
[----:B0-----:R-:W-:-:S06]  /*0160*/  IMAD.WIDE.U32 R26, R2, 0x8, R26 ;  /* 0x00000008021a7825 */ /* 0x001fcc00078e001a */
[----:B------:R-:W3:Y:S01]  /*0170*/  LDG.E.64 R26, desc[UR4][R26.64] ;  /* 0x000000041a1a7981 */ /* 0x000ee2000c1e1b00 */
[----:B------:R-:W-:Y:S02]  /*0180*/  IMAD.MOV.U32 R20, RZ, RZ, 0x0 ;  /* 0x00000000ff147424 */ /* 0x000fe400078e00ff */
[----:B------:R-:W-:Y:S02]  /*0190*/  IMAD.MOV.U32 R21, RZ, RZ, 0x3fd80000 ;  /* 0x3fd80000ff157424 */ /* 0x000fe400078e00ff */
[----:B------:R-:W-:Y:S02]  /*01a0*/  IMAD.MOV.U32 R3, RZ, RZ, R2 ;  /* 0x000000ffff037224 */ /* 0x000fe400078e0002 */
[----:B------:R-:W-:Y:S01]  /*01b0*/  VIADD R2, R2, 0x3e8 ;  /* 0x000003e802027836 */ /* 0x000fe20000000000 */
[----:B------:R-:W-:Y:S01]  /*01c0*/  BSSY.RECONVERGENT B0, `(.L_x_0) ;  /* 0x0000014000007945 */ /* 0x000fe20003800200 */
[----:B--2---:R-:W0:Y:S01]  /*01d0*/  MUFU.RSQ64H R23, R25 ;  /* 0x0000001900177308 */ /* 0x004e220000001c00 */
[----:B------:R-:W-:-:S06]  /*01e0*/  VIADD R22, R25, 0xfcb00000 ;  /* 0xfcb0000019167836 */ /* 0x000fcc0000000000 */
[----:B0-----:R-:W-:-:S08]  /*01f0*/  DMUL R6, R22, R22 ;  /* 0x0000001616067228 */ /* 0x001fd00000000000 */
[----:B------:R-:W-:-:S08]  /*0200*/  DFMA R6, R24, -R6, 1 ;  /* 0x3ff000001806742b */ /* 0x000fd00000000806 */
[----:B------:R-:W-:Y:S02]  /*0210*/  DFMA R20, R6, R20, 0.5 ;  /* 0x3fe000000614742b */ /* 0x000fe40000000014 */
[----:B------:R-:W-:-:S08]  /*0220*/  DMUL R6, R22, R6 ;  /* 0x0000000616067228 */ /* 0x000fd00000000000 */
[----:B------:R-:W-:Y:S02]  /*0230*/  DFMA R20, R20, R6, R22 ;  /* 0x000000061414722b */ /* 0x000fe40000000016 */
[----:B------:R-:W0:Y:S01]  /*0240*/  I2F.F64.U32 R6, R2 ;  /* 0x0000000200067312 */ /* 0x000e220000201800 */
[----:B------:R-:W-:-:S05]  /*0250*/  ISETP.GE.U32.AND P0, PT, R22, 0x7ca00000, PT ;  /* 0x7ca000001600780c */ /* 0x000fca0003f06070 */
[----:B------:R-:W-:-:S08]  /*0260*/  DMUL R18, R24, R20 ;  /* 0x0000001418127228 */ /* 0x000fd00000000000 */
[----:B------:R-:W-:Y:S02]  /*0270*/  DFMA R8, R18, -R18, R24 ;  /* 0x800000121208722b */ /* 0x000fe40000000018 */
[----:B0-----:R-:W-:Y:S01]  /*0280*/  DSETP.GEU.AND P1, PT, R6, UR12, PT ;  /* 0x0000000c06007e2a */ /* 0x001fe2000bf2e000 */
[----:B------:R-:W-:Y:S02]  /*0290*/  VIADD R7, R21, 0xfff00000 ;  /* 0xfff0000015077836 */ /* 0x000fe40000000000 */
[----:B------:R-:W-:Y:S01]  /*02a0*/  IMAD.MOV.U32 R6, RZ, RZ, R20 ;  /* 0x000000ffff067224 */ /* 0x000fe200078e0014 */
[----:B---3--:R-:W-:-:S05]  /*02b0*/  DADD R4, R26, -R4 ;  /* 0x000000001a047229 */ /* 0x008fca0000000804 */
[----:B------:R-:W-:Y:S01]  /*02c0*/  DFMA R26, R8, R6, R18 ;  /* 0x00000006081a722b */ /* 0x000fe20000000012 */
[----:B-1----:R-:W-:Y:S10]  /*02d0*/  @!P0 BRA `(.L_x_1) ;  /* 0x0000000000088947 */ /* 0x002ff40003800000 */
[----:B------:R-:W-:-:S07]  /*02e0*/  MOV R0, 0x300 ;  /* 0x0000030000007802 */ /* 0x000fce0000000f00 */
[----:B-----5:R-:W-:Y:S05]  /*02f0*/  CALL.REL.NOINC `($__internal_2_$__cuda_sm20_dsqrt_rn_f64_mediumpath_v1) ;  /* 0x0000000c00c47944 */ /* 0x020fea0003c00000 */
.L_x_1:
[----:B------:R-:W-:Y:S05]  /*0300*/  BSYNC.RECONVERGENT B0 ;  /* 0x0000000000007941 */ /* 0x000fea0003800200 */
.L_x_0:
[----:B------:R-:W-:Y:S01]  /*0310*/  DMUL R6, R26, UR6 ;  /* 0x000000061a067c28 */ /* 0x000fe20008000000 */
[----:B------:R-:W-:Y:S05]  /*0320*/  BSSY.RECONVERGENT B0, `(.L_x_2) ;  /* 0x000000e000007945 */ /* 0x000fea0003800200 */
[----:B------:R-:W0:Y:S04]  /*0330*/  MUFU.RCP64H R9, R7 ;  /* 0x0000000700097308 */ /* 0x000e280000001800 */
[----:B------:R-:W-:-:S05]  /*0340*/  VIADD R8, R7, 0x300402 ;  /* 0x0030040207087836 */ /* 0x000fca0000000000 */
[----:B------:R-:W-:Y:S01]  /*0350*/  FSETP.GEU.AND P0, PT, |R8|, 5.8789094863358348022e-39, PT ;  /* 0x004004020800780b */ /* 0x000fe20003f0e200 */
[----:B0-----:R-:W-:-:S08]  /*0360*/  DFMA R18, -R6, R8, 1 ;  /* 0x3ff000000612742b */ /* 0x001fd00000000108 */
[----:B------:R-:W-:-:S08]  /*0370*/  DFMA R18, R18, R18, R18 ;  /* 0x000000121212722b */ /* 0x000fd00000000012 */
[----:B------:R-:W-:-:S08]  /*0380*/  DFMA R18, R8, R18, R8 ;  /* 0x000000120812722b */ /* 0x000fd00000000008 */
[----:B------:R-:W-:-:S08]  /*0390*/  DFMA R20, -R6, R18, 1 ;  /* 0x3ff000000614742b */ /* 0x000fd00000000112 */
[----:B------:R-:W-:Y:S01]  /*03a0*/  DFMA R8, R18, R20, R18 ;  /* 0x000000141208722b */ /* 0x000fe20000000012 */
[----:B------:R-:W-:Y:S10]  /*03b0*/  @P0 BRA `(.L_x_3) ;  /* 0x0000000000100947 */ /* 0x000ff40003800000 */
[----:B------:R-:W-:Y:S02]  /*03c0*/  LOP3.LUT R18, R7, 0x7fffffff, RZ, 0xc0, !PT ;  /* 0x7fffffff07127812 */ /* 0x000fe400078ec0ff */
[----:B------:R-:W-:Y:S02]  /*03d0*/  MOV R0, 0x400 ;  /* 0x0000040000007802 */ /* 0x000fe40000000f00 */
[----:B------:R-:W-:-:S07]  /*03e0*/  IADD3 R18, PT, PT, R18, -0x100000, RZ ;  /* 0xfff0000012127810 */ /* 0x000fce0007ffe0ff */
[----:B-----5:R-:W-:Y:S05]  /*03f0*/  CALL.REL.NOINC `($__internal_0_$__cuda_sm20_dblrcp_rn_slowpath_v3) ;  /* 0x00000004006c7944 */ /* 0x020fea0003c00000 */
.L_x_3:
[----:B------:R-:W-:Y:S05]  /*0400*/  BSYNC.RECONVERGENT B0 ;  /* 0x0000000000007941 */ /* 0x000fea0003800200 */
.L_x_2:
[----:B------:R-:W-:Y:S01]  /*0410*/  DADD R24, R24, UR8 ;  /* 0x0000000818187e29 */ /* 0x000fe20008000000 */
[----:B------:R-:W-:Y:S01]  /*0420*/  IMAD.MOV.U32 R6, RZ, RZ, 0x1 ;  /* 0x00000001ff067424 */ /* 0x000fe200078e00ff */
[----:B------:R-:W-:Y:S01]  /*0430*/  BSSY.RECONVERGENT B0, `(.L_x_4) ;  /* 0x0000015000007945 */ /* 0x000fe20003800200 */
[----:B-----5:R-:W-:-:S03]  /*0440*/  DMUL R10, R10, R8 ;  /* 0x000000080a0a7228 */ /* 0x020fc60000000000 */
[----:B------:R-:W0:Y:S02]  /*0450*/  MUFU.RCP64H R7, R25 ;  /* 0x0000001900077308 */ /* 0x000e240000001800 */
[----:B0-----:R-:W-:-:S08]  /*0460*/  DFMA R18, -R24, R6, 1 ;  /* 0x3ff000001812742b */ /* 0x001fd00000000106 */
[----:B------:R-:W-:-:S08]  /*0470*/  DFMA R18, R18, R18, R18 ;  /* 0x000000121212722b */ /* 0x000fd00000000012 */
[----:B------:R-:W-:Y:S02]  /*0480*/  DFMA R18, R6, R18, R6 ;  /* 0x000000120612722b */ /* 0x000fe40000000006 */
[----:B------:R-:W-:-:S06]  /*0490*/  DMUL R6, R4, -0.5 ;  /* 0xbfe0000004067828 */ /* 0x000fcc0000000000 */
[----:B------:R-:W-:Y:S02]  /*04a0*/  DFMA R20, -R24, R18, 1 ;  /* 0x3ff000001814742b */ /* 0x000fe40000000112 */
[----:B------:R-:W-:-:S06]  /*04b0*/  DMUL R6, R4, R6 ;  /* 0x0000000604067228 */ /* 0x000fcc0000000000 */
[----:B------:R-:W-:-:S04]  /*04c0*/  DFMA R20, R18, R20, R18 ;  /* 0x000000141214722b */ /* 0x000fc80000000012 */
[----:B------:R-:W-:-:S04]  /*04d0*/  FSETP.GEU.AND P2, PT, |R7|, 6.5827683646048100446e-37, PT ;  /* 0x036000000700780b */ /* 0x000fc80003f4e200 */
[----:B------:R-:W-:-:S08]  /*04e0*/  DMUL R4, R6, R20 ;  /* 0x0000001406047228 */ /* 0x000fd00000000000 */
[----:B------:R-:W-:-:S08]  /*04f0*/  DFMA R18, -R24, R4, R6 ;  /* 0x000000041812722b */ /* 0x000fd00000000106 */
[----:B------:R-:W-:-:S10]  /*0500*/  DFMA R4, R20, R18, R4 ;  /* 0x000000121404722b */ /* 0x000fd40000000004 */
[----:B------:R-:W-:-:S05]  /*0510*/  FFMA R0, RZ, R25, R5 ;  /* 0x00000019ff007223 */ /* 0x000fca0000000005 */
[----:B------:R-:W-:-:S13]  /*0520*/  FSETP.GT.AND P0, PT, |R0|, 1.469367938527859385e-39, PT ;  /* 0x001000000000780b */ /* 0x000fda0003f04200 */
[----:B------:R-:W-:Y:S05]  /*0530*/  @P0 BRA P2, `(.L_x_5) ;  /* 0x0000000000100947 */ /* 0x000fea0001000000 */
[----:B------:R-:W-:-:S07]  /*0540*/  MOV R0, 0x560 ;  /* 0x0000056000007802 */ /* 0x000fce0000000f00 */
[----:B------:R-:W-:Y:S05]  /*0550*/  CALL.REL.NOINC `($__internal_1_$__cuda_sm20_div_rn_f64_full) ;  /* 0x0000000400b07944 */ /* 0x000fea0003c00000 */
[----:B------:R-:W-:Y:S02]  /*0560*/  IMAD.MOV.U32 R4, RZ, RZ, R20 ;  /* 0x000000ffff047224 */ /* 0x000fe400078e0014 */
[----:B------:R-:W-:-:S07]  /*0570*/  IMAD.MOV.U32 R5, RZ, RZ, R21 ;  /* 0x000000ffff057224 */ /* 0x000fce00078e0015 */
.L_x_5:
[----:B------:R-:W-:Y:S05]  /*0580*/  BSYNC.RECONVERGENT B0 ;  /* 0x0000000000007941 */ /* 0x000fea0003800200 */
.L_x_4:
[----:B------:R-:W-:Y:S01]  /*0590*/  IMAD.MOV.U32 R6, RZ, RZ, 0x652b82fe ;  /* 0x652b82feff067424 */ /* 0x000fe200078e00ff */
[----:B------:R-:W-:Y:S01]  /*05a0*/  UMOV UR10, 0xfefa39ef ;  /* 0xfefa39ef000a7882 */ /* 0x000fe20000000000 */
[----:B------:R-:W-:Y:S01]  /*05b0*/  IMAD.MOV.U32 R7, RZ, RZ, 0x3ff71547 ;  /* 0x3ff71547ff077424 */ /* 0x000fe200078e00ff */
[----:B------:R-:W-:Y:S01]  /*05c0*/  UMOV UR11, 0x3fe62e42 ;  /* 0x3fe62e42000b7882 */ /* 0x000fe20000000000 */
[----:B------:R-:W-:Y:S01]  /*05d0*/  FSETP.GEU.AND P0, PT, |R5|, 4.1917929649353027344, PT ;  /* 0x4086232b0500780b */ /* 0x000fe20003f0e200 */
[----:B------:R-:W-:Y:S03]  /*05e0*/  BSSY.RECONVERGENT B0, `(.L_x_6) ;  /* 0x0000036000007945 */ /* 0x000fe60003800200 */
[----:B------:R-:W-:-:S08]  /*05f0*/  DFMA R6, R4, R6, 6.75539944105574400000e+15 ;  /* 0x433800000406742b */ /* 0x000fd00000000006 */
[----:B------:R-:W-:-:S08]  /*0600*/  DADD R8, R6, -6.75539944105574400000e+15 ;  /* 0xc338000006087429 */ /* 0x000fd00000000000 */
[----:B------:R-:W-:Y:S01]  /*0610*/  DFMA R18, R8, -UR10, R4 ;  /* 0x8000000a08127c2b */ /* 0x000fe20008000004 */
[----:B------:R-:W-:Y:S01]  /*0620*/  UMOV UR10, 0x3b39803f ;  /* 0x3b39803f000a7882 */ /* 0x000fe20000000000 */
[----:B------:R-:W-:-:S06]  /*0630*/  UMOV UR11, 0x3c7abc9e ;  /* 0x3c7abc9e000b7882 */ /* 0x000fcc0000000000 */
[----:B------:R-:W-:Y:S01]  /*0640*/  DFMA R8, R8, -UR10, R18 ;  /* 0x8000000a08087c2b */ /* 0x000fe20008000012 */
[----:B------:R-:W-:Y:S01]  /*0650*/  UMOV UR10, 0x69ce2bdf ;  /* 0x69ce2bdf000a7882 */ /* 0x000fe20000000000 */
[----:B------:R-:W-:Y:S01]  /*0660*/  IMAD.MOV.U32 R18, RZ, RZ, -0x35dec16 ;  /* 0xfca213eaff127424 */ /* 0x000fe200078e00ff */
[----:B------:R-:W-:Y:S01]  /*0670*/  UMOV UR11, 0x3e5ade15 ;  /* 0x3e5ade15000b7882 */ /* 0x000fe20000000000 */
[----:B------:R-:W-:-:S06]  /*0680*/  IMAD.MOV.U32 R19, RZ, RZ, 0x3e928af3 ;  /* 0x3e928af3ff137424 */ /* 0x000fcc00078e00ff */
[----:B------:R-:W-:Y:S01]  /*0690*/  DFMA R18, R8, UR10, R18 ;  /* 0x0000000a08127c2b */ /* 0x000fe20008000012 */
[----:B------:R-:W-:Y:S01]  /*06a0*/  UMOV UR10, 0x62401315 ;  /* 0x62401315000a7882 */ /* 0x000fe20000000000 */
[----:B------:R-:W-:-:S06]  /*06b0*/  UMOV UR11, 0x3ec71dee ;  /* 0x3ec71dee000b7882 */ /* 0x000fcc0000000000 */
[----:B------:R-:W-:Y:S01]  /*06c0*/  DFMA R18, R8, R18, UR10 ;  /* 0x0000000a08127e2b */ /* 0x000fe20008000012 */
        /* <DEDUP_REMOVED lines=20> */
[----:B------:R-:W-:-:S08]  /*0810*/  DFMA R18, R8, R18, UR10 ;  /* 0x0000000a08127e2b */ /* 0x000fd00008000012 */
[----:B------:R-:W-:-:S08]  /*0820*/  DFMA R18, R8, R18, 1 ;  /* 0x3ff000000812742b */ /* 0x000fd00000000012 */
[----:B------:R-:W-:-:S10]  /*0830*/  DFMA R18, R8, R18, 1 ;  /* 0x3ff000000812742b */ /* 0x000fd40000000012 */
[----:B------:R-:W-:Y:S01]  /*0840*/  LEA R9, R6, R19, 0x14 ;  /* 0x0000001306097211 */ /* 0x000fe200078ea0ff */
[----:B------:R-:W-:Y:S01]  /*0850*/  IMAD.MOV.U32 R8, RZ, RZ, R18 ;  /* 0x000000ffff087224 */ /* 0x000fe200078e0012 */
[----:B------:R-:W-:Y:S06]  /*0860*/  @!P0 BRA `(.L_x_7) ;  /* 0x0000000000348947 */ /* 0x000fec0003800000 */
[----:B------:R-:W-:Y:S01]  /*0870*/  FSETP.GEU.AND P2, PT, |R5|, 4.2275390625, PT ;  /* 0x408748000500780b */ /* 0x000fe20003f4e200 */
[C---:B------:R-:W-:Y:S02]  /*0880*/  DADD R8, R4.reuse, +INF ;  /* 0x7ff0000004087429 */ /* 0x040fe40000000000 */
[----:B------:R-:W-:-:S08]  /*0890*/  DSETP.GEU.AND P0, PT, R4, RZ, PT ;  /* 0x000000ff0400722a */ /* 0x000fd00003f0e000 */
[----:B------:R-:W-:Y:S02]  /*08a0*/  FSEL R8, R8, RZ, P0 ;  /* 0x000000ff08087208 */ /* 0x000fe40000000000 */
[----:B------:R-:W-:Y:S01]  /*08b0*/  @!P2 LEA.HI R0, R6, R6, RZ, 0x1 ;  /* 0x000000060600a211 */ /* 0x000fe200078f08ff */
[----:B------:R-:W-:Y:S01]  /*08c0*/  @!P2 IMAD.MOV.U32 R4, RZ, RZ, R18 ;  /* 0x000000ffff04a224 */ /* 0x000fe200078e0012 */
[----:B------:R-:W-:Y:S02]  /*08d0*/  FSEL R9, R9, RZ, P0 ;  /* 0x000000ff09097208 */ /* 0x000fe40000000000 */
[----:B------:R-:W-:-:S05]  /*08e0*/  @!P2 SHF.R.S32.HI R5, RZ, 0x1, R0 ;  /* 0x00000001ff05a819 */ /* 0x000fca0000011400 */
[----:B------:R-:W-:Y:S02]  /*08f0*/  @!P2 IMAD.IADD R6, R6, 0x1, -R5 ;  /* 0x000000010606a824 */ /* 0x000fe400078e0a05 */
[----:B------:R-:W-:-:S03]  /*0900*/  @!P2 IMAD R5, R5, 0x100000, R19 ;  /* 0x001000000505a824 */ /* 0x000fc600078e0213 */
[----:B------:R-:W-:Y:S01]  /*0910*/  @!P2 LEA R7, R6, 0x3ff00000, 0x14 ;  /* 0x3ff000000607a811 */ /* 0x000fe200078ea0ff */
[----:B------:R-:W-:-:S06]  /*0920*/  @!P2 IMAD.MOV.U32 R6, RZ, RZ, RZ ;  /* 0x000000ffff06a224 */ /* 0x000fcc00078e00ff */
[----:B------:R-:W-:-:S11]  /*0930*/  @!P2 DMUL R8, R4, R6 ;  /* 0x000000060408a228 */ /* 0x000fd60000000000 */
.L_x_7:
[----:B------:R-:W-:Y:S05]  /*0940*/  BSYNC.RECONVERGENT B0 ;  /* 0x0000000000007941 */ /* 0x000fea0003800200 */
.L_x_6:
[----:B------:R-:W0:Y:S01]  /*0950*/  LDC.64 R4, c[0x0][0x380] ;  /* 0x0000e000ff047b82 */ /* 0x000e220000000a00 */
[----:B------:R-:W-:Y:S01]  /*0960*/  DMUL R10, R10, R8 ;  /* 0x000000080a0a7228 */ /* 0x000fe20000000000 */
[----:B0-----:R-:W-:-:S06]  /*0970*/  IMAD.WIDE.U32 R4, R3, 0x8, R4 ;  /* 0x0000000803047825 */ /* 0x001fcc00078e0004 */
[----:B------:R0:W-:Y:S01]  /*0980*/  STG.E.64 desc[UR4][R4.64], R10 ;  /* 0x0000000a04007986 */ /* 0x0001e2000c101b04 */
[----:B------:R-:W-:Y:S05]  /*0990*/  @!P1 BRA `(.L_x_8) ;  /* 0xfffffff400e09947 */ /* 0x000fea000383ffff */
[----:B------:R-:W-:Y:S05]  /*09a0*/  EXIT ;  /* 0x000000000000794d */ /* 0x000fea0003800000 */
        .weak           $__internal_0_$__cuda_sm20_dblrcp_rn_slowpath_v3
        .type           $__internal_0_$__cuda_sm20_dblrcp_rn_slowpath_v3,@function
        .size           $__internal_0_$__cuda_sm20_dblrcp_rn_slowpath_v3,($__internal_1_$__cuda_sm20_div_rn_f64_full - $__internal_0_$__cuda_sm20_dblrcp_rn_slowpath_v3)
$__internal_0_$__cuda_sm20_dblrcp_rn_slowpath_v3:
[----:B------:R-:W-:Y:S01]  /*09b0*/  DSETP.GTU.AND P0, PT, |R6|, +INF , PT ;  /* 0x7ff000000600742a */ /* 0x000fe20003f0c200 */
[----:B------:R-:W-:-:S13]  /*09c0*/  BSSY.RECONVERGENT B1, `(.L_x_9) ;  /* 0x0000022000017945 */ /* 0x000fda0003800200 */
[----:B------:R-:W-:Y:S05]  /*09d0*/  @P0 BRA `(.L_x_10) ;  /* 0x0000000000780947 */ /* 0x000fea0003800000 */
[----:B------:R-:W-:-:S05]  /*09e0*/  LOP3.LUT R19, R7, 0x7fffffff, RZ, 0xc0, !PT ;  /* 0x7fffffff07137812 */ /* 0x000fca00078ec0ff */
[----:B------:R-:W-:-:S05]  /*09f0*/  VIADD R8, R19, 0xffffffff ;  /* 0xffffffff13087836 */ /* 0x000fca0000000000 */
[----:B------:R-:W-:-:S13]  /*0a00*/  ISETP.GE.U32.AND P0, PT, R8, 0x7fefffff, PT ;  /* 0x7fefffff0800780c */ /* 0x000fda0003f06070 */
[----:B------:R-:W-:Y:S01]  /*0a10*/  @P0 LOP3.LUT R9, R7, 0x7ff00000, RZ, 0x3c, !PT ;  /* 0x7ff0000007090812 */ /* 0x000fe200078e3cff */
[----:B------:R-:W-:Y:S01]  /*0a20*/  @P0 IMAD.MOV.U32 R8, RZ, RZ, RZ ;  /* 0x000000ffff080224 */ /* 0x000fe200078e00ff */
[----:B------:R-:W-:Y:S06]  /*0a30*/  @P0 BRA `(.L_x_11) ;  /* 0x0000000000680947 */ /* 0x000fec0003800000 */
[----:B------:R-:W-:-:S13]  /*0a40*/  ISETP.GE.U32.AND P0, PT, R19, 0x1000001, PT ;  /* 0x010000011300780c */ /* 0x000fda0003f06070 */
[----:B------:R-:W-:Y:S05]  /*0a50*/  @!P0 BRA `(.L_x_12) ;  /* 0x0000000000348947 */ /* 0x000fea0003800000 */
[----:B------:R-:W-:Y:S01]  /*0a60*/  IADD3 R9, PT, PT, R7, -0x3fe00000, RZ ;  /* 0xc020000007097810 */ /* 0x000fe20007ffe0ff */
[----:B------:R-:W-:-:S03]  /*0a70*/  IMAD.MOV.U32 R8, RZ, RZ, R6 ;  /* 0x000000ffff087224 */ /* 0x000fc600078e0006 */
[----:B------:R-:W0:Y:S03]  /*0a80*/  MUFU.RCP64H R19, R9 ;  /* 0x0000000900137308 */ /* 0x000e260000001800 */
[----:B0-----:R-:W-:-:S08]  /*0a90*/  DFMA R20, -R8, R18, 1 ;  /* 0x3ff000000814742b */ /* 0x001fd00000000112 */
[----:B------:R-:W-:-:S08]  /*0aa0*/  DFMA R20, R20, R20, R20 ;  /* 0x000000141414722b */ /* 0x000fd00000000014 */
[----:B------:R-:W-:-:S08]  /*0ab0*/  DFMA R20, R18, R20, R18 ;  /* 0x000000141214722b */ /* 0x000fd00000000012 */
[----:B------:R-:W-:-:S08]  /*0ac0*/  DFMA R18, -R8, R20, 1 ;  /* 0x3ff000000812742b */ /* 0x000fd00000000114 */
[----:B------:R-:W-:-:S08]  /*0ad0*/  DFMA R18, R20, R18, R20 ;  /* 0x000000121412722b */ /* 0x000fd00000000014 */
[----:B------:R-:W-:-:S08]  /*0ae0*/  DMUL R18, R18, 2.2250738585072013831e-308 ;  /* 0x0010000012127828 */ /* 0x000fd00000000000 */
[----:B------:R-:W-:-:S08]  /*0af0*/  DFMA R6, -R6, R18, 1 ;  /* 0x3ff000000606742b */ /* 0x000fd00000000112 */
[----:B------:R-:W-:-:S08]  /*0b00*/  DFMA R6, R6, R6, R6 ;  /* 0x000000060606722b */ /* 0x000fd00000000006 */
[----:B------:R-:W-:Y:S01]  /*0b10*/  DFMA R8, R18, R6, R18 ;  /* 0x000000061208722b */ /* 0x000fe20000000012 */
[----:B------:R-:W-:Y:S10]  /*0b20*/  BRA `(.L_x_11) ;  /* 0x00000000002c7947 */ /* 0x000ff40003800000 */
.L_x_12:
[----:B------:R-:W-:-:S06]  /*0b30*/  DMUL R6, R6, 8.11296384146066816958e+31 ;  /* 0x4690000006067828 */ /* 0x000fcc0000000000 */
[----:B------:R-:W0:Y:S02]  /*0b40*/  MUFU.RCP64H R19, R7 ;  /* 0x0000000700137308 */ /* 0x000e240000001800 */
[----:B0-----:R-:W-:-:S08]  /*0b50*/  DFMA R8, -R6, R18, 1 ;  /* 0x3ff000000608742b */ /* 0x001fd00000000112 */
[----:B------:R-:W-:-:S08]  /*0b60*/  DFMA R8, R8, R8, R8 ;  /* 0x000000080808722b */ /* 0x000fd00000000008 */
[----:B------:R-:W-:-:S08]  /*0b70*/  DFMA R8, R18, R8, R18 ;  /* 0x000000081208722b */ /* 0x000fd00000000012 */
[----:B------:R-:W-:-:S08]  /*0b80*/  DFMA R18, -R6, R8, 1 ;  /* 0x3ff000000612742b */ /* 0x000fd00000000108 */
[----:B------:R-:W-:-:S08]  /*0b90*/  DFMA R8, R8, R18, R8 ;  /* 0x000000120808722b */ /* 0x000fd00000000008 */
[----:B------:R-:W-:Y:S01]  /*0ba0*/  DMUL R8, R8, 8.11296384146066816958e+31 ;  /* 0x4690000008087828 */ /* 0x000fe20000000000 */
[----:B------:R-:W-:Y:S10]  /*0bb0*/  BRA `(.L_x_11) ;  /* 0x0000000000087947 */ /* 0x000ff40003800000 */
.L_x_10:
[----:B------:R-:W-:Y:S01]  /*0bc0*/  LOP3.LUT R9, R7, 0x80000, RZ, 0xfc, !PT ;  /* 0x0008000007097812 */ /* 0x000fe200078efcff */
[----:B------:R-:W-:-:S07]  /*0bd0*/  IMAD.MOV.U32 R8, RZ, RZ, R6 ;  /* 0x000000ffff087224 */ /* 0x000fce00078e0006 */
.L_x_11:
[----:B------:R-:W-:Y:S05]  /*0be0*/  BSYNC.RECONVERGENT B1 ;  /* 0x0000000000017941 */ /* 0x000fea0003800200 */
.L_x_9:
[----:B------:R-:W-:Y:S02]  /*0bf0*/  IMAD.MOV.U32 R6, RZ, RZ, R0 ;  /* 0x000000ffff067224 */ /* 0x000fe400078e0000 */
[----:B------:R-:W-:-:S04]  /*0c00*/  IMAD.MOV.U32 R7, RZ, RZ, 0x0 ;  /* 0x00000000ff077424 */ /* 0x000fc800078e00ff */
[----:B------:R-:W-:Y:S05]  /*0c10*/  RET.REL.NODEC R6 `(_Z17NormmixpdfSlowGPUPdPKdS1_S1_S1_ddd) ;  /* 0xfffffff006f87950 */ /* 0x000fea0003c3ffff */
        .weak           $__internal_1_$__cuda_sm20_div_rn_f64_full
        .type           $__internal_1_$__cuda_sm20_div_rn_f64_full,@function
        .size           $__internal_1_$__cuda_sm20_div_rn_f64_full,($__internal_2_$__cuda_sm20_dsqrt_rn_f64_mediumpath_v1 - $__internal_1_$__cuda_sm20_div_rn_f64_full)
$__internal_1_$__cuda_sm20_div_rn_f64_full:
[----:B------:R-:W-:Y:S01]  /*0c20*/  IMAD.MOV.U32 R9, RZ, RZ, R7 ;  /* 0x000000ffff097224 */ /* 0x000fe200078e0007 */
[C---:B------:R-:W-:Y:S01]  /*0c30*/  FSETP.GEU.AND P0, PT, |R25|.reuse, 1.469367938527859385e-39, PT ;  /* 0x001000001900780b */ /* 0x040fe20003f0e200 */
[----:B------:R-:W-:Y:S01]  /*0c40*/  IMAD.MOV.U32 R8, RZ, RZ, R6 ;  /* 0x000000ffff087224 */ /* 0x000fe200078e0006 */
[----:B------:R-:W-:Y:S01]  /*0c50*/  LOP3.LUT R6, R25, 0x800fffff, RZ, 0xc0, !PT ;  /* 0x800fffff19067812 */ /* 0x000fe200078ec0ff */
[----:B------:R-:W-:Y:S01]  /*0c60*/  IMAD.MOV.U32 R4, RZ, RZ, R24 ;  /* 0x000000ffff047224 */ /* 0x000fe200078e0018 */
[C---:B------:R-:W-:Y:S01]  /*0c70*/  FSETP.GEU.AND P3, PT, |R9|.reuse, 1.469367938527859385e-39, PT ;  /* 0x001000000900780b */ /* 0x040fe20003f6e200 */
[----:B------:R-:W-:Y:S01]  /*0c80*/  IMAD.MOV.U32 R27, RZ, RZ, 0x1ca00000 ;  /* 0x1ca00000ff1b7424 */ /* 0x000fe200078e00ff */
[----:B------:R-:W-:Y:S01]  /*0c90*/  MOV R5, R25 ;  /* 0x0000001900057202 */ /* 0x000fe20000000f00 */
[----:B------:R-:W-:Y:S01]  /*0ca0*/  IMAD.MOV.U32 R18, RZ, RZ, R8 ;  /* 0x000000ffff127224 */ /* 0x000fe200078e0008 */
[----:B------:R-:W-:Y:S01]  /*0cb0*/  LOP3.LUT R7, R6, 0x3ff00000, RZ, 0xfc, !PT ;  /* 0x3ff0000006077812 */ /* 0x000fe200078efcff */
[----:B------:R-:W-:Y:S01]  /*0cc0*/  IMAD.MOV.U32 R6, RZ, RZ, R24 ;  /* 0x000000ffff067224 */ /* 0x000fe200078e0018 */
[----:B------:R-:W-:Y:S01]  /*0cd0*/  LOP3.LUT R26, R9, 0x7ff00000, RZ, 0xc0, !PT ;  /* 0x7ff00000091a7812 */ /* 0x000fe200078ec0ff */
[----:B------:R-:W-:Y:S01]  /*0ce0*/  IMAD.MOV.U32 R20, RZ, RZ, 0x1 ;  /* 0x00000001ff147424 */ /* 0x000fe200078e00ff */
[----:B------:R-:W-:Y:S01]  /*0cf0*/  LOP3.LUT R29, R25, 0x7ff00000, RZ, 0xc0, !PT ;  /* 0x7ff00000191d7812 */ /* 0x000fe200078ec0ff */
[----:B------:R-:W-:Y:S01]  /*0d00*/  @!P0 DMUL R6, R4, 8.98846567431157953865e+307 ;  /* 0x7fe0000004068828 */ /* 0x000fe20000000000 */
[----:B------:R-:W-:Y:S02]  /*0d10*/  BSSY.RECONVERGENT B1, `(.L_x_13) ;  /* 0x000004c000017945 */ /* 0x000fe40003800200 */
[C---:B------:R-:W-:Y:S01]  /*0d20*/  ISETP.GE.U32.AND P2, PT, R26.reuse, R29, PT ;  /* 0x0000001d1a00720c */ /* 0x040fe20003f46070 */
[----:B------:R-:W-:Y:S01]  /*0d30*/  @!P3 IMAD.MOV.U32 R22, RZ, RZ, RZ ;  /* 0x000000ffff16b224 */ /* 0x000fe200078e00ff */
[----:B------:R-:W-:Y:S01]  /*0d40*/  @!P3 LOP3.LUT R19, R5, 0x7ff00000, RZ, 0xc0, !PT ;  /* 0x7ff000000513b812 */ /* 0x000fe200078ec0ff */
[----:B------:R-:W0:Y:S03]  /*0d50*/  MUFU.RCP64H R21, R7 ;  /* 0x0000000700157308 */ /* 0x000e260000001800 */
[----:B------:R-:W-:-:S02]  /*0d60*/  @!P3 ISETP.GE.U32.AND P4, PT, R26, R19, PT ;  /* 0x000000131a00b20c */ /* 0x000fc40003f86070 */
[C---:B------:R-:W-:Y:S02]  /*0d70*/  SEL R19, R27.reuse, 0x63400000, !P2 ;  /* 0x634000001b137807 */ /* 0x040fe40005000000 */
[----:B------:R-:W-:Y:S02]  /*0d80*/  @!P3 SEL R23, R27, 0x63400000, !P4 ;  /* 0x634000001b17b807 */ /* 0x000fe40006000000 */
[--C-:B------:R-:W-:Y:S02]  /*0d90*/  LOP3.LUT R19, R19, 0x800fffff, R9.reuse, 0xf8, !PT ;  /* 0x800fffff13137812 */ /* 0x100fe400078ef809 */
[----:B------:R-:W-:Y:S02]  /*0da0*/  @!P3 LOP3.LUT R23, R23, 0x80000000, R9, 0xf8, !PT ;  /* 0x800000001717b812 */ /* 0x000fe400078ef809 */
[----:B------:R-:W-:Y:S02]  /*0db0*/  @!P0 LOP3.LUT R29, R7, 0x7ff00000, RZ, 0xc0, !PT ;  /* 0x7ff00000071d8812 */ /* 0x000fe400078ec0ff */
[----:B------:R-:W-:-:S06]  /*0dc0*/  @!P3 LOP3.LUT R23, R23, 0x100000, RZ, 0xfc, !PT ;  /* 0x001000001717b812 */ /* 0x000fcc00078efcff */
[----:B------:R-:W-:Y:S02]  /*0dd0*/  @!P3 DFMA R18, R18, 2, -R22 ;  /* 0x400000001212b82b */ /* 0x000fe40000000816 */
[----:B0-----:R-:W-:-:S08]  /*0de0*/  DFMA R22, R20, -R6, 1 ;  /* 0x3ff000001416742b */ /* 0x001fd00000000806 */
[----:B------:R-:W-:-:S08]  /*0df0*/  DFMA R22, R22, R22, R22 ;  /* 0x000000161616722b */ /* 0x000fd00000000016 */
[----:B------:R-:W-:-:S08]  /*0e00*/  DFMA R22, R20, R22, R20 ;  /* 0x000000161416722b */ /* 0x000fd00000000014 */
[----:B------:R-:W-:-:S08]  /*0e10*/  DFMA R20, R22, -R6, 1 ;  /* 0x3ff000001614742b */ /* 0x000fd00000000806 */
[----:B------:R-:W-:-:S08]  /*0e20*/  DFMA R20, R22, R20, R22 ;  /* 0x000000141614722b */ /* 0x000fd00000000016 */
[----:B------:R-:W-:-:S08]  /*0e30*/  DMUL R22, R20, R18 ;  /* 0x0000001214167228 */ /* 0x000fd00000000000 */
[----:B------:R-:W-:-:S08]  /*0e40*/  DFMA R24, R22, -R6, R18 ;  /* 0x800000061618722b */ /* 0x000fd00000000012 */
[----:B------:R-:W-:Y:S01]  /*0e50*/  DFMA R24, R20, R24, R22 ;  /* 0x000000181418722b */ /* 0x000fe20000000016 */
[----:B------:R-:W-:Y:S01]  /*0e60*/  IMAD.MOV.U32 R22, RZ, RZ, R26 ;  /* 0x000000ffff167224 */ /* 0x000fe200078e001a */
[----:B------:R-:W-:-:S04]  /*0e70*/  @!P3 LOP3.LUT R22, R19, 0x7ff00000, RZ, 0xc0, !PT ;  /* 0x7ff000001316b812 */ /* 0x000fc800078ec0ff */
[----:B------:R-:W-:-:S04]  /*0e80*/  IADD3 R20, PT, PT, R22, -0x1, RZ ;  /* 0xffffffff16147810 */ /* 0x000fc80007ffe0ff */
[----:B------:R-:W-:Y:S01]  /*0e90*/  ISETP.GT.U32.AND P0, PT, R20, 0x7feffffe, PT ;  /* 0x7feffffe1400780c */ /* 0x000fe20003f04070 */
[----:B------:R-:W-:-:S05]  /*0ea0*/  VIADD R20, R29, 0xffffffff ;  /* 0xffffffff1d147836 */ /* 0x000fca0000000000 */
[----:B------:R-:W-:-:S13]  /*0eb0*/  ISETP.GT.U32.OR P0, PT, R20, 0x7feffffe, P0 ;  /* 0x7feffffe1400780c */ /* 0x000fda0000704470 */
[----:B------:R-:W-:Y:S05]  /*0ec0*/  @P0 BRA `(.L_x_14) ;  /* 0x00000000006c0947 */ /* 0x000fea0003800000 */
[----:B------:R-:W-:-:S04]  /*0ed0*/  LOP3.LUT R9, R5, 0x7ff00000, RZ, 0xc0, !PT ;  /* 0x7ff0000005097812 */ /* 0x000fc800078ec0ff */
[CC--:B------:R-:W-:Y:S02]  /*0ee0*/  VIADDMNMX R8, R26.reuse, -R9.reuse, 0xb9600000, !PT ;  /* 0xb96000001a087446 */ /* 0x0c0fe40007800909 */
[----:B------:R-:W-:Y:S02]  /*0ef0*/  ISETP.GE.U32.AND P0, PT, R26, R9, PT ;  /* 0x000000091a00720c */ /* 0x000fe40003f06070 */
[----:B------:R-:W-:Y:S02]  /*0f00*/  VIMNMX R8, PT, PT, R8, 0x46a00000, PT ;  /* 0x46a0000008087848 */ /* 0x000fe40003fe0100 */
[----:B------:R-:W-:-:S05]  /*0f10*/  SEL R27, R27, 0x63400000, !P0 ;  /* 0x634000001b1b7807 */ /* 0x000fca0004000000 */
[----:B------:R-:W-:Y:S02]  /*0f20*/  IMAD.IADD R22, R8, 0x1, -R27 ;  /* 0x0000000108167824 */ /* 0x000fe400078e0a1b */
[----:B------:R-:W-:Y:S02]  /*0f30*/  IMAD.MOV.U32 R8, RZ, RZ, RZ ;  /* 0x000000ffff087224 */ /* 0x000fe400078e00ff */
[----:B------:R-:W-:-:S06]  /*0f40*/  VIADD R9, R22, 0x7fe00000 ;  /* 0x7fe0000016097836 */ /* 0x000fcc0000000000 */
[----:B------:R-:W-:-:S10]  /*0f50*/  DMUL R20, R24, R8 ;  /* 0x0000000818147228 */ /* 0x000fd40000000000 */
[----:B------:R-:W-:-:S13]  /*0f60*/  FSETP.GTU.AND P0, PT, |R21|, 1.469367938527859385e-39, PT ;  /* 0x001000001500780b */ /* 0x000fda0003f0c200 */
[----:B------:R-:W-:Y:S05]  /*0f70*/  @P0 BRA `(.L_x_15) ;  /* 0x0000000000940947 */ /* 0x000fea0003800000 */
[----:B------:R-:W-:Y:S01]  /*0f80*/  DFMA R6, R24, -R6, R18 ;  /* 0x800000061806722b */ /* 0x000fe20000000012 */
[----:B------:R-:W-:-:S09]  /*0f90*/  IMAD.MOV.U32 R8, RZ, RZ, RZ ;  /* 0x000000ffff087224 */ /* 0x000fd200078e00ff */
[C---:B------:R-:W-:Y:S02]  /*0fa0*/  FSETP.NEU.AND P0, PT, R7.reuse, RZ, PT ;  /* 0x000000ff0700720b */ /* 0x040fe40003f0d000 */
[----:B------:R-:W-:-:S04]  /*0fb0*/  LOP3.LUT R5, R7, 0x80000000, R5, 0x48, !PT ;  /* 0x8000000007057812 */ /* 0x000fc800078e4805 */
[----:B------:R-:W-:-:S07]  /*0fc0*/  LOP3.LUT R9, R5, R9, RZ, 0xfc, !PT ;  /* 0x0000000905097212 */ /* 0x000fce00078efcff */
[----:B------:R-:W-:Y:S05]  /*0fd0*/  @!P0 BRA `(.L_x_15) ;  /* 0x00000000007c8947 */ /* 0x000fea0003800000 */
[----:B------:R-:W-:Y:S01]  /*0fe0*/  IMAD.MOV R7, RZ, RZ, -R22 ;  /* 0x000000ffff077224 */ /* 0x000fe200078e0a16 */
[----:B------:R-:W-:Y:S01]  /*0ff0*/  MOV R6, RZ ;  /* 0x000000ff00067202 */ /* 0x000fe20000000f00 */
[----:B------:R-:W-:-:S05]  /*1000*/  DMUL.RP R8, R24, R8 ;  /* 0x0000000818087228 */ /* 0x000fca0000008000 */
[----:B------:R-:W-:-:S05]  /*1010*/  DFMA R6, R20, -R6, R24 ;  /* 0x800000061406722b */ /* 0x000fca0000000018 */
[----:B------:R-:W-:Y:S02]  /*1020*/  LOP3.LUT R5, R9, R5, RZ, 0x3c, !PT ;  /* 0x0000000509057212 */ /* 0x000fe400078e3cff */
[----:B------:R-:W-:-:S04]  /*1030*/  IADD3 R6, PT, PT, -R22, -0x43300000, RZ ;  /* 0xbcd0000016067810 */ /* 0x000fc80007ffe1ff */
[----:B------:R-:W-:-:S04]  /*1040*/  FSETP.NEU.AND P0, PT, |R7|, R6, PT ;  /* 0x000000060700720b */ /* 0x000fc80003f0d200 */
[----:B------:R-:W-:Y:S02]  /*1050*/  FSEL R20, R8, R20, !P0 ;  /* 0x0000001408147208 */ /* 0x000fe40004000000 */
[----:B------:R-:W-:Y:S01]  /*1060*/  FSEL R21, R5, R21, !P0 ;  /* 0x0000001505157208 */ /* 0x000fe20004000000 */
[----:B------:R-:W-:Y:S06]  /*1070*/  BRA `(.L_x_15) ;  /* 0x0000000000547947 */ /* 0x000fec0003800000 */
.L_x_14:
[----:B------:R-:W-:-:S14]  /*1080*/  DSETP.NAN.AND P0, PT, R8, R8, PT ;  /* 0x000000080800722a */ /* 0x000fdc0003f08000 */
[----:B------:R-:W-:Y:S05]  /*1090*/  @P0 BRA `(.L_x_16) ;  /* 0x0000000000440947 */ /* 0x000fea0003800000 */
[----:B------:R-:W-:-:S14]  /*10a0*/  DSETP.NAN.AND P0, PT, R4, R4, PT ;  /* 0x000000040400722a */ /* 0x000fdc0003f08000 */
[----:B------:R-:W-:Y:S05]  /*10b0*/  @P0 BRA `(.L_x_17) ;  /* 0x0000000000300947 */ /* 0x000fea0003800000 */
[----:B------:R-:W-:Y:S01]  /*10c0*/  ISETP.NE.AND P0, PT, R22, R29, PT ;  /* 0x0000001d1600720c */ /* 0x000fe20003f05270 */
[----:B------:R-:W-:Y:S02]  /*10d0*/  IMAD.MOV.U32 R20, RZ, RZ, 0x0 ;  /* 0x00000000ff147424 */ /* 0x000fe400078e00ff */
[----:B------:R-:W-:-:S10]  /*10e0*/  IMAD.MOV.U32 R21, RZ, RZ, -0x80000 ;  /* 0xfff80000ff157424 */ /* 0x000fd400078e00ff */
[----:B------:R-:W-:Y:S05]  /*10f0*/  @!P0 BRA `(.L_x_15) ;  /* 0x0000000000348947 */ /* 0x000fea0003800000 */
[----:B------:R-:W-:Y:S02]  /*1100*/  ISETP.NE.AND P0, PT, R22, 0x7ff00000, PT ;  /* 0x7ff000001600780c */ /* 0x000fe40003f05270 */
[----:B------:R-:W-:Y:S02]  /*1110*/  LOP3.LUT R21, R9, 0x80000000, R5, 0x48, !PT ;  /* 0x8000000009157812 */ /* 0x000fe400078e4805 */
[----:B------:R-:W-:-:S13]  /*1120*/  ISETP.EQ.OR P0, PT, R29, RZ, !P0 ;  /* 0x000000ff1d00720c */ /* 0x000fda0004702670 */
[----:B------:R-:W-:Y:S01]  /*1130*/  @P0 LOP3.LUT R4, R21, 0x7ff00000, RZ, 0xfc, !PT ;  /* 0x7ff0000015040812 */ /* 0x000fe200078efcff */
[----:B------:R-:W-:Y:S02]  /*1140*/  @!P0 IMAD.MOV.U32 R20, RZ, RZ, RZ ;  /* 0x000000ffff148224 */ /* 0x000fe400078e00ff */
[----:B------:R-:W-:Y:S02]  /*1150*/  @P0 IMAD.MOV.U32 R20, RZ, RZ, RZ ;  /* 0x000000ffff140224 */ /* 0x000fe400078e00ff */
[----:B------:R-:W-:Y:S01]  /*1160*/  @P0 IMAD.MOV.U32 R21, RZ, RZ, R4 ;  /* 0x000000ffff150224 */ /* 0x000fe200078e0004 */
[----:B------:R-:W-:Y:S06]  /*1170*/  BRA `(.L_x_15) ;  /* 0x0000000000147947 */ /* 0x000fec0003800000 */
.L_x_17:
[----:B------:R-:W-:Y:S01]  /*1180*/  LOP3.LUT R21, R5, 0x80000, RZ, 0xfc, !PT ;  /* 0x0008000005157812 */ /* 0x000fe200078efcff */
[----:B------:R-:W-:Y:S01]  /*1190*/  IMAD.MOV.U32 R20, RZ, RZ, R4 ;  /* 0x000000ffff147224 */ /* 0x000fe200078e0004 */
[----:B------:R-:W-:Y:S06]  /*11a0*/  BRA `(.L_x_15) ;  /* 0x0000000000087947 */ /* 0x000fec0003800000 */
.L_x_16:
[----:B------:R-:W-:Y:S02]  /*11b0*/  LOP3.LUT R21, R9, 0x80000, RZ, 0xfc, !PT ;  /* 0x0008000009157812 */ /* 0x000fe400078efcff */
[----:B------:R-:W-:-:S07]  /*11c0*/  MOV R20, R8 ;  /* 0x0000000800147202 */ /* 0x000fce0000000f00 */
.L_x_15:
[----:B------:R-:W-:Y:S05]  /*11d0*/  BSYNC.RECONVERGENT B1 ;  /* 0x0000000000017941 */ /* 0x000fea0003800200 */
.L_x_13:
[----:B------:R-:W-:Y:S02]  /*11e0*/  IMAD.MOV.U32 R4, RZ, RZ, R0 ;  /* 0x000000ffff047224 */ /* 0x000fe400078e0000 */
[----:B------:R-:W-:-:S04]  /*11f0*/  IMAD.MOV.U32 R5, RZ, RZ, 0x0 ;  /* 0x00000000ff057424 */ /* 0x000fc800078e00ff */
[----:B------:R-:W-:Y:S05]  /*1200*/  RET.REL.NODEC R4 `(_Z17NormmixpdfSlowGPUPdPKdS1_S1_S1_ddd) ;  /* 0xffffffec047c7950 */ /* 0x000fea0003c3ffff */
        .weak           $__internal_2_$__cuda_sm20_dsqrt_rn_f64_mediumpath_v1
        .type           $__internal_2_$__cuda_sm20_dsqrt_rn_f64_mediumpath_v1,@function
        .size           $__internal_2_$__cuda_sm20_dsqrt_rn_f64_mediumpath_v1,(.L_x_25 - $__internal_2_$__cuda_sm20_dsqrt_rn_f64_mediumpath_v1)
$__internal_2_$__cuda_sm20_dsqrt_rn_f64_mediumpath_v1:
[----:B------:R-:W-:Y:S01]  /*1210*/  ISETP.GE.U32.AND P0, PT, R22, -0x3400000, PT ;  /* 0xfcc000001600780c */ /* 0x000fe20003f06070 */
[----:B------:R-:W-:Y:S01]  /*1220*/  BSSY.RECONVERGENT B1, `(.L_x_18) ;  /* 0x0000028000017945 */ /* 0x000fe20003800200 */
[----:B------:R-:W-:Y:S02]  /*1230*/  IMAD.MOV.U32 R6, RZ, RZ, R20 ;  /* 0x000000ffff067224 */ /* 0x000fe400078e0014 */
[----:B------:R-:W-:Y:S02]  /*1240*/  IMAD.MOV.U32 R20, RZ, RZ, R8 ;  /* 0x000000ffff147224 */ /* 0x000fe400078e0008 */
[----:B------:R-:W-:Y:S01]  /*1250*/  IMAD.MOV.U32 R21, RZ, RZ, R9 ;  /* 0x000000ffff157224 */ /* 0x000fe200078e0009 */
[----:B------:R-:W-:Y:S01]  /*1260*/  MOV R9, R25 ;  /* 0x0000001900097202 */ /* 0x000fe20000000f00 */
[----:B------:R-:W-:-:S05]  /*1270*/  IMAD.MOV.U32 R8, RZ, RZ, R24 ;  /* 0x000000ffff087224 */ /* 0x000fca00078e0018 */
[----:B------:R-:W-:Y:S05]  /*1280*/  @!P0 BRA `(.L_x_19) ;  /* 0x0000000000208947 */ /* 0x000fea0003800000 */
[----:B------:R-:W-:-:S10]  /*1290*/  DFMA.RM R6, R20, R6, R18 ;  /* 0x000000061406722b */ /* 0x000fd40000004012 */
[----:B------:R-:W-:-:S05]  /*12a0*/  IADD3 R18, P0, PT, R6, 0x1, RZ ;  /* 0x0000000106127810 */ /* 0x000fca0007f1e0ff */
[----:B------:R-:W-:-:S06]  /*12b0*/  IMAD.X R19, RZ, RZ, R7, P0 ;  /* 0x000000ffff137224 */ /* 0x000fcc00000e0607 */
[----:B------:R-:W-:-:S08]  /*12c0*/  DFMA.RP R8, -R6, R18, R8 ;  /* 0x000000120608722b */ /* 0x000fd00000008108 */
[----:B------:R-:W-:-:S06]  /*12d0*/  DSETP.GT.AND P0, PT, R8, RZ, PT ;  /* 0x000000ff0800722a */ /* 0x000fcc0003f04000 */
[----:B------:R-:W-:Y:S02]  /*12e0*/  FSEL R6, R18, R6, P0 ;  /* 0x0000000612067208 */ /* 0x000fe40000000000 */
[----:B------:R-:W-:Y:S01]  /*12f0*/  FSEL R7, R19, R7, P0 ;  /* 0x0000000713077208 */ /* 0x000fe20000000000 */
[----:B------:R-:W-:Y:S06]  /*1300*/  BRA `(.L_x_20) ;  /* 0x0000000000647947 */ /* 0x000fec0003800000 */
.L_x_19:
[----:B------:R-:W-:-:S14]  /*1310*/  DSETP.NE.AND P0, PT, R8, RZ, PT ;  /* 0x000000ff0800722a */ /* 0x000fdc0003f05000 */
[----:B------:R-:W-:Y:S05]  /*1320*/  @!P0 BRA `(.L_x_21) ;  /* 0x0000000000588947 */ /* 0x000fea0003800000 */
[----:B------:R-:W-:-:S13]  /*1330*/  ISETP.GE.AND P0, PT, R9, RZ, PT ;  /* 0x000000ff0900720c */ /* 0x000fda0003f06270 */
[----:B------:R-:W-:Y:S02]  /*1340*/  @!P0 IMAD.MOV.U32 R6, RZ, RZ, 0x0 ;  /* 0x00000000ff068424 */ /* 0x000fe400078e00ff */
[----:B------:R-:W-:Y:S01]  /*1350*/  @!P0 IMAD.MOV.U32 R7, RZ, RZ, -0x80000 ;  /* 0xfff80000ff078424 */ /* 0x000fe200078e00ff */
[----:B------:R-:W-:Y:S06]  /*1360*/  @!P0 BRA `(.L_x_20) ;  /* 0x00000000004c8947 */ /* 0x000fec0003800000 */
[----:B------:R-:W-:-:S13]  /*1370*/  ISETP.GT.AND P0, PT, R9, 0x7fefffff, PT ;  /* 0x7fefffff0900780c */ /* 0x000fda0003f04270 */
[----:B------:R-:W-:Y:S05]  /*1380*/  @P0 BRA `(.L_x_21) ;  /* 0x0000000000400947 */ /* 0x000fea0003800000 */
[----:B------:R-:W-:Y:S01]  /*1390*/  DMUL R6, R8, 8.11296384146066816958e+31 ;  /* 0x4690000008067828 */ /* 0x000fe20000000000 */
[----:B------:R-:W-:Y:S02]  /*13a0*/  IMAD.MOV.U32 R20, RZ, RZ, 0x0 ;  /* 0x00000000ff147424 */ /* 0x000fe400078e00ff */
[----:B------:R-:W-:Y:S02]  /*13b0*/  IMAD.MOV.U32 R8, RZ, RZ, RZ ;  /* 0x000000ffff087224 */ /* 0x000fe400078e00ff */
[----:B------:R-:W-:Y:S01]  /*13c0*/  IMAD.MOV.U32 R21, RZ, RZ, 0x3fd80000 ;  /* 0x3fd80000ff157424 */ /* 0x000fe200078e00ff */
[----:B------:R-:W0:Y:S03]  /*13d0*/  MUFU.RSQ64H R9, R7 ;  /* 0x0000000700097308 */ /* 0x000e260000001c00 */
[----:B0-----:R-:W-:-:S08]  /*13e0*/  DMUL R18, R8, R8 ;  /* 0x0000000808127228 */ /* 0x001fd00000000000 */
[----:B------:R-:W-:-:S08]  /*13f0*/  DFMA R18, R6, -R18, 1 ;  /* 0x3ff000000612742b */ /* 0x000fd00000000812 */
[----:B------:R-:W-:Y:S02]  /*1400*/  DFMA R20, R18, R20, 0.5 ;  /* 0x3fe000001214742b */ /* 0x000fe40000000014 */
[----:B------:R-:W-:-:S08]  /*1410*/  DMUL R18, R8, R18 ;  /* 0x0000001208127228 */ /* 0x000fd00000000000 */
[----:B------:R-:W-:-:S08]  /*1420*/  DFMA R18, R20, R18, R8 ;  /* 0x000000121412722b */ /* 0x000fd00000000008 */
[----:B------:R-:W-:Y:S02]  /*1430*/  DMUL R8, R6, R18 ;  /* 0x0000001206087228 */ /* 0x000fe40000000000 */
[----:B------:R-:W-:-:S06]  /*1440*/  IADD3 R19, PT, PT, R19, -0x100000, RZ ;  /* 0xfff0000013137810 */ /* 0x000fcc0007ffe0ff */
[----:B------:R-:W-:-:S08]  /*1450*/  DFMA R20, R8, -R8, R6 ;  /* 0x800000080814722b */ /* 0x000fd00000000006 */
[----:B------:R-:W-:-:S10]  /*1460*/  DFMA R6, R18, R20, R8 ;  /* 0x000000141206722b */ /* 0x000fd40000000008 */
[----:B------:R-:W-:Y:S01]  /*1470*/  VIADD R7, R7, 0xfcb00000 ;  /* 0xfcb0000007077836 */ /* 0x000fe20000000000 */
[----:B------:R-:W-:Y:S06]  /*1480*/  BRA `(.L_x_20) ;  /* 0x0000000000047947 */ /* 0x000fec0003800000 */
.L_x_21:
[----:B------:R-:W-:-:S11]  /*1490*/  DADD R6, R8, R8 ;  /* 0x0000000008067229 */ /* 0x000fd60000000008 */
.L_x_20:
[----:B------:R-:W-:Y:S05]  /*14a0*/  BSYNC.RECONVERGENT B1 ;  /* 0x0000000000017941 */ /* 0x000fea0003800200 */
.L_x_18:
[----:B------:R-:W-:Y:S02]  /*14b0*/  IMAD.MOV.U32 R26, RZ, RZ, R6 ;  /* 0x000000ffff1a7224 */ /* 0x000fe400078e0006 */
[----:B------:R-:W-:Y:S02]  /*14c0*/  IMAD.MOV.U32 R27, RZ, RZ, R7 ;  /* 0x000000ffff1b7224 */ /* 0x000fe400078e0007 */
[----:B------:R-:W-:Y:S02]  /*14d0*/  IMAD.MOV.U32 R6, RZ, RZ, R0 ;  /* 0x000000ffff067224 */ /* 0x000fe400078e0000 */
[----:B------:R-:W-:-:S04]  /*14e0*/  IMAD.MOV.U32 R7, RZ, RZ, 0x0 ;  /* 0x00000000ff077424 */ /* 0x000fc800078e00ff */
[----:B------:R-:W-:Y:S05]  /*14f0*/  RET.REL.NODEC R6 `(_Z17NormmixpdfSlowGPUPdPKdS1_S1_S1_ddd) ;  /* 0xffffffe806c07950 */ /* 0x000fea0003c3ffff */
.L_x_22:
[----:B------:R-:W-:-:S00]  /*1500*/  BRA `(.L_x_22) ;  /* 0xfffffffc00fc7947 */ /* 0x000fc0000383ffff */
[----:B------:R-:W-:-:S00]  /*1510*/  NOP ;  /* 0x0000000000007918 */ /* 0x000fc00000000000 */
        /* <DEDUP_REMOVED lines=14> */
.L_x_25:


//--------------------- .nv.shared.reserved.0     --------------------------
	.section	.nv.shared.reserved.0,"aw",@nobits
	.weak		__nv_reservedSMEM_offset_0_alias
	.size		__nv_reservedSMEM_offset_0_alias, 0, 64
	.other		__nv_reservedSMEM_offset_0_alias,@"STO_CUDA_RESERVED_SHARED STV_DEFAULT"
__nv_reservedSMEM_offset_0_alias:
	.zero		0
	.zero		64


//--------------------- .nv.constant0._Z17NormmixpdfSlowGPUPdPKdS1_S1_S1_ddd --------------------------
	.section	.nv.constant0._Z17NormmixpdfSlowGPUPdPKdS1_S1_S1_ddd,"a",@progbits
	.sectionflags	@""
	.align	4
.nv.constant0._Z17NormmixpdfSlowGPUPdPKdS1_S1_S1_ddd:
	.zero		960


//--------------------- SYMBOLS --------------------------

	.type		.nv.reservedSmem.offset0,@object
	.size		.nv.reservedSmem.offset0,0x4
